	.headerflags	@"EF_CUDA_TEXMODE_UNIFIED EF_CUDA_64BIT_ADDRESS EF_CUDA_ACCELERATORS EF_CUDA_SM90 EF_CUDA_VIRTUAL_SM(EF_CUDA_SM90)"
	.elftype	@"ET_EXEC"


//--------------------- .nv.info                  --------------------------
	.section	.nv.info,"",@"SHT_CUDA_INFO"
	.align	4


	//----- nvinfo : EIATTR_REGCOUNT
	.align		4
        /*0000*/ 	.byte	0x04, 0x2f
        /*0002*/ 	.short	(.L_1 - .L_0)
	.align		4
.L_0:
        /*0004*/ 	.word	index@(triton_poi_fused_convolution_25)
        /*0008*/ 	.word	0x0000000c


	//----- nvinfo : EIATTR_MIN_STACK_SIZE
	.align		4
.L_1:
        /*000c*/ 	.byte	0x04, 0x12
        /*000e*/ 	.short	(.L_3 - .L_2)
	.align		4
.L_2:
        /*0010*/ 	.word	index@(triton_poi_fused_convolution_25)
        /*0014*/ 	.word	0x00000000


	//----- nvinfo : EIATTR_FRAME_SIZE
	.align		4
.L_3:
        /*0018*/ 	.byte	0x04, 0x11
        /*001a*/ 	.short	(.L_5 - .L_4)
	.align		4
.L_4:
        /*001c*/ 	.word	index@(triton_poi_fused_convolution_25)
        /*0020*/ 	.word	0x00000000


	//----- nvinfo : EIATTR_MIN_STACK_SIZE
	.align		4
.L_5:
        /*0024*/ 	.byte	0x04, 0x12
        /*0026*/ 	.short	(.L_7 - .L_6)
	.align		4
.L_6:
        /*0028*/ 	.word	index@(triton_poi_fused_convolution_25)
        /*002c*/ 	.word	0x00000000
.L_7:


//--------------------- .nv.info.triton_poi_fused_convolution_25 --------------------------
	.section	.nv.info.triton_poi_fused_convolution_25,"",@"SHT_CUDA_INFO"
	.sectionflags	@""
	.align	4


	//----- nvinfo : EIATTR_CUDA_API_VERSION
	.align		4
        /*0000*/ 	.byte	0x04, 0x37
        /*0002*/ 	.short	(.L_9 - .L_8)
.L_8:
        /*0004*/ 	.word	0x0000007c


	//----- nvinfo : EIATTR_KPARAM_INFO
	.align		4
.L_9:
        /*0008*/ 	.byte	0x04, 0x17
        /*000a*/ 	.short	(.L_11 - .L_10)
.L_10:
        /*000c*/ 	.word	0x00000000
        /*0010*/ 	.short	0x0002
        /*0012*/ 	.short	0x0010
        /*0014*/ 	.byte	0x00, 0xf0, 0x11, 0x00


	//----- nvinfo : EIATTR_KPARAM_INFO
	.align		4
.L_11:
        /*0018*/ 	.byte	0x04, 0x17
        /*001a*/ 	.short	(.L_13 - .L_12)
.L_12:
        /*001c*/ 	.word	0x00000000
        /*0020*/ 	.short	0x0001
        /*0022*/ 	.short	0x0008
        /*0024*/ 	.byte	0x00, 0xf4, 0x21, 0x00


	//----- nvinfo : EIATTR_KPARAM_INFO
	.align		4
.L_13:
        /*0028*/ 	.byte	0x04, 0x17
        /*002a*/ 	.short	(.L_15 - .L_14)
.L_14:
        /*002c*/ 	.word	0x00000000
        /*0030*/ 	.short	0x0000
        /*0032*/ 	.short	0x0000
        /*0034*/ 	.byte	0x00, 0xf4, 0x21, 0x00


	//----- nvinfo : EIATTR_SPARSE_MMA_MASK
	.align		4
.L_15:
        /*0038*/ 	.byte	0x03, 0x50
        /*003a*/ 	.short	0x0000


	//----- nvinfo : EIATTR_MAXREG_COUNT
	.align		4
        /*003c*/ 	.byte	0x03, 0x1b
        /*003e*/ 	.short	0x00ff


	//----- nvinfo : EIATTR_EXIT_INSTR_OFFSETS
	.align		4
        /*0040*/ 	.byte	0x04, 0x1c
        /*0042*/ 	.short	(.L_17 - .L_16)


	//   ....[0]....
.L_16:
        /*0044*/ 	.word	0x00000170


	//   ....[1]....
        /*0048*/ 	.word	0x00000190


	//----- nvinfo : EIATTR_REQNTID
	.align		4
.L_17:
        /*004c*/ 	.byte	0x04, 0x10
        /*004e*/ 	.short	(.L_19 - .L_18)
.L_18:
        /*0050*/ 	.word	0x00000080
        /*0054*/ 	.word	0x00000001
        /*0058*/ 	.word	0x00000001


	//----- nvinfo : EIATTR_CBANK_PARAM_SIZE
	.align		4
.L_19:
        /*005c*/ 	.byte	0x03, 0x19
        /*005e*/ 	.short	0x0014


	//----- nvinfo : EIATTR_PARAM_CBANK
	.align		4
        /*0060*/ 	.byte	0x04, 0x0a
        /*0062*/ 	.short	(.L_21 - .L_20)
	.align		4
.L_20:
        /*0064*/ 	.word	index@(.nv.constant0.triton_poi_fused_convolution_25)
        /*0068*/ 	.short	0x0210
        /*006a*/ 	.short	0x0014


	//----- nvinfo : EIATTR_SW_WAR
	.align		4
.L_21:
        /*006c*/ 	.byte	0x04, 0x36
        /*006e*/ 	.short	(.L_23 - .L_22)
.L_22:
        /*0070*/ 	.word	0x00000008
.L_23:


//--------------------- .nv.callgraph             --------------------------
	.section	.nv.callgraph,"",@"SHT_CUDA_CALLGRAPH"
	.align	4
	.sectionentsize	8
	.align		4
        /*0000*/ 	.word	0x00000000
	.align		4
        /*0004*/ 	.word	0xffffffff
	.align		4
        /*0008*/ 	.word	0x00000000
	.align		4
        /*000c*/ 	.word	0xfffffffe
	.align		4
        /*0010*/ 	.word	0x00000000
	.align		4
        /*0014*/ 	.word	0xfffffffd
	.align		4
        /*0018*/ 	.word	0x00000000
	.align		4
        /*001c*/ 	.word	0xfffffffc


//--------------------- .text.triton_poi_fused_convolution_25 --------------------------
	.section	.text.triton_poi_fused_convolution_25,"ax",@progbits
	.align	128
        .global         triton_poi_fused_convolution_25
        .type           triton_poi_fused_convolution_25,@function
        .size           triton_poi_fused_convolution_25,(.L_x_1 - triton_poi_fused_convolution_25)
        .other          triton_poi_fused_convolution_25,@"STO_CUDA_ENTRY STV_DEFAULT"
triton_poi_fused_convolution_25:
.text.triton_poi_fused_convolution_25:
[----:B------:R-:W0:Y:S02]  /*0000*/  LDC R1, c[0x0][0x28] ;  /* 0x00000a00ff017b82 */ /* 0x000e240000000800 */
[----:B------:R-:W1:Y:S01]  /*0010*/  S2R R0, SR_TID.X ;  /* 0x0000000000007919 */ /* 0x000e620000002100 */
[----:B------:R-:W2:Y:S01]  /*0020*/  LDC.64 R2, c[0x0][0x210] ;  /* 0x00008400ff027b82 */ /* 0x000ea20000000a00 */
[----:B------:R-:W-:Y:S01]  /*0030*/  ULDC.64 UR4, c[0x0][0x208] ;  /* 0x0000820000047ab9 */ /* 0x000fe20000000a00 */
[----:B------:R-:W3:Y:S01]  /*0040*/  S2R R7, SR_CTAID.X ;  /* 0x0000000000077919 */ /* 0x000ee20000002500 */
[----:B-1----:R-:W-:Y:S02]  /*0050*/  LOP3.LUT R0, R0, 0x7f, RZ, 0xc0, !PT ;  /* 0x0000007f00007812 */ /* 0x002fe400078ec0ff */
[----:B---3--:R-:W-:-:S03]  /*0060*/  SHF.R.S32.HI R4, RZ, 0x18, R7 ;  /* 0x00000018ff047819 */ /* 0x008fc60000011407 */
[----:B------:R-:W-:Y:S01]  /*0070*/  IMAD R7, R7, 0x80, R0 ;  /* 0x0000008007077824 */ /* 0x000fe200078e0200 */
[----:B------:R-:W-:-:S03]  /*0080*/  SGXT R0, R4, 0x1 ;  /* 0x000000010400781a */ /* 0x000fc60000000200 */
[C---:B--2---:R-:W-:Y:S01]  /*0090*/  IMAD.WIDE R2, R7.reuse, 0x4, R2 ;  /* 0x0000000407027825 */ /* 0x044fe200078e0202 */
[----:B------:R-:W1:Y:S01]  /*00a0*/  LDC.64 R4, c[0x0][0x218] ;  /* 0x00008600ff047b82 */ /* 0x000e620000000a00 */
[----:B------:R-:W-:Y:S02]  /*00b0*/  ISETP.GE.AND P0, PT, R7, 0x800, PT ;  /* 0x000008000700780c */ /* 0x000fe40003f06270 */
[----:B------:R-:W-:Y:S01]  /*00c0*/  LEA.HI R0, R0, R7, RZ, 0x8 ;  /* 0x0000000700007211 */ /* 0x000fe200078f40ff */
[----:B------:R-:W-:-:S03]  /*00d0*/  IMAD.MOV.U32 R7, RZ, RZ, RZ ;  /* 0x000000ffff077224 */ /* 0x000fc600078e00ff */
[----:B------:R-:W-:-:S04]  /*00e0*/  SHF.R.S32.HI R9, RZ, 0x8, R0 ;  /* 0x00000008ff097819 */ /* 0x000fc80000011400 */
[----:B------:R-:W-:-:S04]  /*00f0*/  LEA.HI R0, R0, R9, RZ, 0x1 ;  /* 0x0000000900007211 */ /* 0x000fc800078f08ff */
[----:B------:R-:W-:-:S05]  /*0100*/  LOP3.LUT R0, R0, 0xfffffffe, RZ, 0xc0, !PT ;  /* 0xfffffffe00007812 */ /* 0x000fca00078ec0ff */
[----:B------:R-:W-:Y:S02]  /*0110*/  IMAD.IADD R9, R9, 0x1, -R0 ;  /* 0x0000000109097824 */ /* 0x000fe400078e0a00 */
[----:B------:R-:W-:Y:S02]  /*0120*/  IMAD.MOV.U32 R0, RZ, RZ, RZ ;  /* 0x000000ffff007224 */ /* 0x000fe400078e00ff */
[----:B-1----:R-:W-:-:S04]  /*0130*/  IMAD.WIDE R4, R9, 0x4, R4 ;  /* 0x0000000409047825 */ /* 0x002fc800078e0204 */
[----:B------:R-:W2:Y:S04]  /*0140*/  @!P0 LDG.E R0, desc[UR4][R2.64] ;  /* 0x0000000402008981 */ /* 0x000ea8000c1e1900 */
[----:B------:R-:W2:Y:S02]  /*0150*/  @!P0 LDG.E.EL R7, desc[UR4][R4.64] ;  /* 0x0000000404078981 */ /* 0x000ea4000c2e1900 */
[----:B--2---:R-:W-:Y:S01]  /*0160*/  FADD R7, R7, R0 ;  /* 0x0000000007077221 */ /* 0x004fe20000000000 */
[----:B------:R-:W-:Y:S06]  /*0170*/  @P0 EXIT ;  /* 0x000000000000094d */ /* 0x000fec0003800000 */
[----:B------:R-:W-:Y:S01]  /*0180*/  STG.E desc[UR4][R2.64], R7 ;  /* 0x0000000702007986 */ /* 0x000fe2000c101904 */
[----:B------:R-:W-:Y:S05]  /*0190*/  EXIT ;  /* 0x000000000000794d */ /* 0x000fea0003800000 */
.L_x_0:
[----:B------:R-:W-:-:S00]  /*01a0*/  BRA `(.L_x_0) ;  /* 0xfffffffc00fc7947 */ /* 0x000fc0000383ffff */
[----:B------:R-:W-:-:S00]  /*01b0*/  NOP ;  /* 0x0000000000007918 */ /* 0x000fc00000000000 */
        /* <DEDUP_REMOVED lines=12> */
.L_x_1:


//--------------------- .nv.constant0.triton_poi_fused_convolution_25 --------------------------
	.section	.nv.constant0.triton_poi_fused_convolution_25,"a",@progbits
	.sectionflags	@""
	.align	4
.nv.constant0.triton_poi_fused_convolution_25:
	.zero		548
